//
// Generated by NVIDIA NVVM Compiler
//
// Compiler Build ID: CL-36424714
// Cuda compilation tools, release 13.0, V13.0.88
// Based on NVVM 20.0.0
//

.version 9.0
.target sm_100
.address_size 64

	// .globl	_Z11scan_kernelPfS_i
.extern .shared .align 16 .b8 temp[];

.visible .entry _Z11scan_kernelPfS_i(
	.param .u64 .ptr .align 1 _Z11scan_kernelPfS_i_param_0,
	.param .u64 .ptr .align 1 _Z11scan_kernelPfS_i_param_1,
	.param .u32 _Z11scan_kernelPfS_i_param_2
)
{
	.reg .pred 	%p<6>;
	.reg .b32 	%r<16>;
	.reg .b32 	%f<9>;
	.reg .b64 	%rd<9>;

	ld.param.u64 	%rd1, [_Z11scan_kernelPfS_i_param_0];
	ld.param.u64 	%rd2, [_Z11scan_kernelPfS_i_param_1];
	ld.param.u32 	%r6, [_Z11scan_kernelPfS_i_param_2];
	mov.u32 	%r1, %tid.x;
	setp.ge.s32 	%p1, %r1, %r6;
	shl.b32 	%r7, %r1, 2;
	mov.u32 	%r8, temp;
	add.s32 	%r2, %r8, %r7;
	@%p1 bra 	$L__BB0_2;
	cvta.to.global.u64 	%rd3, %rd1;
	mul.wide.u32 	%rd4, %r1, 4;
	add.s64 	%rd5, %rd3, %rd4;
	ld.global.f32 	%f3, [%rd5];
	st.shared.f32 	[%r2], %f3;
	bra.uni 	$L__BB0_3;
$L__BB0_2:
	mov.b32 	%r9, 0;
	st.shared.u32 	[%r2], %r9;
$L__BB0_3:
	bar.sync 	0;
	mov.u32 	%r3, %ntid.x;
	setp.lt.u32 	%p2, %r3, 2;
	@%p2 bra 	$L__BB0_8;
	mov.b32 	%r15, 1;
$L__BB0_5:
	setp.lt.u32 	%p3, %r1, %r15;
	mov.f32 	%f8, 0f00000000;
	@%p3 bra 	$L__BB0_7;
	sub.s32 	%r11, %r1, %r15;
	shl.b32 	%r12, %r11, 2;
	add.s32 	%r14, %r8, %r12;
	ld.shared.f32 	%f8, [%r14];
$L__BB0_7:
	bar.sync 	0;
	ld.shared.f32 	%f5, [%r2];
	add.f32 	%f6, %f8, %f5;
	st.shared.f32 	[%r2], %f6;
	bar.sync 	0;
	shl.b32 	%r15, %r15, 1;
	setp.lt.u32 	%p4, %r15, %r3;
	@%p4 bra 	$L__BB0_5;
$L__BB0_8:
	setp.ge.s32 	%p5, %r1, %r6;
	@%p5 bra 	$L__BB0_10;
	ld.shared.f32 	%f7, [%r2];
	cvta.to.global.u64 	%rd6, %rd2;
	mul.wide.u32 	%rd7, %r1, 4;
	add.s64 	%rd8, %rd6, %rd7;
	st.global.f32 	[%rd8], %f7;
$L__BB0_10:
	ret;

}


// ===== COMPILED SASS (sm_100) =====

	.target	sm_100

	.elftype	@"ET_EXEC"


//--------------------- .note.nv.tkinfo           --------------------------
	.section	.note.nv.tkinfo,"",@"SHT_NOTE"
	.sectionflags	@"SHF_NOTE_NV_TKINFO"
	.tkinfo
        /*0018*/ 	.word	0x00000002
        /*0030*/ 	.string	""
        /*0030*/ 	.string	"ptxas"
        /*0030*/ 	.string	"Cuda compilation tools, release 13.0, V13.0.88"
        /*0030*/ 	.string	"Build cuda_13.0.r13.0/compiler.36424714_0"
        /*0030*/ 	.string	"-arch sm_100 -m 64 "



//--------------------- .note.nv.cuinfo           --------------------------
	.section	.note.nv.cuinfo,"",@"SHT_NOTE"
	.sectionflags	@"SHF_NOTE_NV_CUINFO"
        /*0018*/ 	.short	0x0002
        /*001a*/ 	.short	0x0064
        /*001c*/ 	.short	0x0082
	.zero		2


//--------------------- .nv.info                  --------------------------
	.section	.nv.info,"",@"SHT_CUDA_INFO"
	.align	4


	//----- nvinfo : EIATTR_REGCOUNT
	.align		4
        /*0000*/ 	.byte	0x04, 0x2f
        /*0002*/ 	.short	(.L_1 - .L_0)
	.align		4
.L_0:
        /*0004*/ 	.word	index@(_Z11scan_kernelPfS_i)
        /*0008*/ 	.word	0x0000000a


	//----- nvinfo : EIATTR_FRAME_SIZE
	.align		4
.L_1:
        /*000c*/ 	.byte	0x04, 0x11
        /*000e*/ 	.short	(.L_3 - .L_2)
	.align		4
.L_2:
        /*0010*/ 	.word	index@(_Z11scan_kernelPfS_i)
        /*0014*/ 	.word	0x00000000


	//----- nvinfo : EIATTR_MIN_STACK_SIZE
	.align		4
.L_3:
        /*0018*/ 	.byte	0x04, 0x12
        /*001a*/ 	.short	(.L_5 - .L_4)
	.align		4
.L_4:
        /*001c*/ 	.word	index@(_Z11scan_kernelPfS_i)
        /*0020*/ 	.word	0x00000000
.L_5:


//--------------------- .nv.compat                --------------------------
	.section	.nv.compat,"",@"SHT_CUDA_COMPAT_INFO"
	.align	4
        /*0000*/ 	.byte	0x02, 0x09, 0x00, 0x00, 0x02, 0x02, 0x01, 0x00, 0x02, 0x05, 0x05, 0x00, 0x03, 0x07, 0x01, 0x01
        /*0010*/ 	.byte	0x02, 0x03, 0x00, 0x00, 0x02, 0x06, 0x01, 0x00, 0x04, 0x0b, 0x08, 0x00, 0x09, 0x00, 0x00, 0x00
        /*0020*/ 	.byte	0x00, 0x00, 0x00, 0x00


//--------------------- .nv.info._Z11scan_kernelPfS_i --------------------------
	.section	.nv.info._Z11scan_kernelPfS_i,"",@"SHT_CUDA_INFO"
	.sectionflags	@""
	.align	4


	//----- nvinfo : EIATTR_CUDA_API_VERSION
	.align		4
        /*0000*/ 	.byte	0x04, 0x37
        /*0002*/ 	.short	(.L_7 - .L_6)
.L_6:
        /*0004*/ 	.word	0x00000082


	//----- nvinfo : EIATTR_KPARAM_INFO
	.align		4
.L_7:
        /*0008*/ 	.byte	0x04, 0x17
        /*000a*/ 	.short	(.L_9 - .L_8)
.L_8:
        /*000c*/ 	.word	0x00000000
        /*0010*/ 	.short	0x0002
        /*0012*/ 	.short	0x0010
        /*0014*/ 	.byte	0x00, 0xf0, 0x11, 0x00


	//----- nvinfo : EIATTR_KPARAM_INFO
	.align		4
.L_9:
        /*0018*/ 	.byte	0x04, 0x17
        /*001a*/ 	.short	(.L_11 - .L_10)
.L_10:
        /*001c*/ 	.word	0x00000000
        /*0020*/ 	.short	0x0001
        /*0022*/ 	.short	0x0008
        /*0024*/ 	.byte	0x00, 0xf5, 0x21, 0x00


	//----- nvinfo : EIATTR_KPARAM_INFO
	.align		4
.L_11:
        /*0028*/ 	.byte	0x04, 0x17
        /*002a*/ 	.short	(.L_13 - .L_12)
.L_12:
        /*002c*/ 	.word	0x00000000
        /*0030*/ 	.short	0x0000
        /*0032*/ 	.short	0x0000
        /*0034*/ 	.byte	0x00, 0xf5, 0x21, 0x00


	//----- nvinfo : EIATTR_SPARSE_MMA_MASK
	.align		4
.L_13:
        /*0038*/ 	.byte	0x03, 0x50
        /*003a*/ 	.short	0x0000


	//----- nvinfo : EIATTR_MAXREG_COUNT
	.align		4
        /*003c*/ 	.byte	0x03, 0x1b
        /*003e*/ 	.short	0x00ff


	//----- nvinfo : EIATTR_NUM_BARRIERS
	.align		4
        /*0040*/ 	.byte	0x02, 0x4c
        /*0042*/ 	.byte	0x01
	.zero		1


	//----- nvinfo : EIATTR_MERCURY_ISA_VERSION
	.align		4
        /*0044*/ 	.byte	0x03, 0x5f
        /*0046*/ 	.short	0x0101


	//----- nvinfo : EIATTR_VRC_CTA_INIT_COUNT
	.align		4
        /*0048*/ 	.byte	0x02, 0x4a
	.zero		1
	.zero		1


	//----- nvinfo : EIATTR_EXIT_INSTR_OFFSETS
	.align		4
        /*004c*/ 	.byte	0x04, 0x1c
        /*004e*/ 	.short	(.L_15 - .L_14)


	//   ....[0]....
.L_14:
        /*0050*/ 	.word	0x00000220


	//   ....[1]....
        /*0054*/ 	.word	0x00000270


	//----- nvinfo : EIATTR_CBANK_PARAM_SIZE
	.align		4
.L_15:
        /*0058*/ 	.byte	0x03, 0x19
        /*005a*/ 	.short	0x0014


	//----- nvinfo : EIATTR_PARAM_CBANK
	.align		4
        /*005c*/ 	.byte	0x04, 0x0a
        /*005e*/ 	.short	(.L_17 - .L_16)
	.align		4
.L_16:
        /*0060*/ 	.word	index@(.nv.constant0._Z11scan_kernelPfS_i)
        /*0064*/ 	.short	0x0380
        /*0066*/ 	.short	0x0014


	//----- nvinfo : EIATTR_SW_WAR
	.align		4
.L_17:
        /*0068*/ 	.byte	0x04, 0x36
        /*006a*/ 	.short	(.L_19 - .L_18)
.L_18:
        /*006c*/ 	.word	0x00000008
.L_19:


//--------------------- .nv.callgraph             --------------------------
	.section	.nv.callgraph,"",@"SHT_CUDA_CALLGRAPH"
	.align	4
	.sectionentsize	8
	.align		4
        /*0000*/ 	.word	0x00000000
	.align		4
        /*0004*/ 	.word	0xffffffff
	.align		4
        /*0008*/ 	.word	0x00000000
	.align		4
        /*000c*/ 	.word	0xfffffffe
	.align		4
        /*0010*/ 	.word	0x00000000
	.align		4
        /*0014*/ 	.word	0xfffffffd
	.align		4
        /*0018*/ 	.word	0x00000000
	.align		4
        /*001c*/ 	.word	0xfffffffc


//--------------------- .text._Z11scan_kernelPfS_i --------------------------
	.section	.text._Z11scan_kernelPfS_i,"ax",@progbits
	.align	128
        .global         _Z11scan_kernelPfS_i
        .type           _Z11scan_kernelPfS_i,@function
        .size           _Z11scan_kernelPfS_i,(.L_x_3 - _Z11scan_kernelPfS_i)
        .other          _Z11scan_kernelPfS_i,@"STO_CUDA_ENTRY STV_DEFAULT"
_Z11scan_kernelPfS_i:
.text._Z11scan_kernelPfS_i:
[----:B------:R-:W-:Y:S01]  /*0000*/  LDC R1, c[0x0][0x37c] ;  /* 0x0000df00ff017b82 */ /* 0x000fe20000000800 */
[----:B------:R-:W0:Y:S01]  /*0010*/  S2R R7, SR_TID.X ;  /* 0x0000000000077919 */ /* 0x000e220000002100 */
[----:B------:R-:W0:Y:S01]  /*0020*/  LDCU UR4, c[0x0][0x390] ;  /* 0x00007200ff0477ac */ /* 0x000e220008000800 */
[----:B------:R-:W1:Y:S01]  /*0030*/  LDCU.64 UR6, c[0x0][0x358] ;  /* 0x00006b00ff0677ac */ /* 0x000e620008000a00 */
[----:B0-----:R-:W-:-:S13]  /*0040*/  ISETP.GE.AND P0, PT, R7, UR4, PT ;  /* 0x0000000407007c0c */ /* 0x001fda000bf06270 */
[----:B------:R-:W0:Y:S02]  /*0050*/  @!P0 LDC.64 R2, c[0x0][0x380] ;  /* 0x0000e000ff028b82 */ /* 0x000e240000000a00 */
[----:B0-----:R-:W-:-:S06]  /*0060*/  @!P0 IMAD.WIDE.U32 R2, R7, 0x4, R2 ;  /* 0x0000000407028825 */ /* 0x001fcc00078e0002 */
[----:B-1----:R-:W2:Y:S01]  /*0070*/  @!P0 LDG.E R3, desc[UR6][R2.64] ;  /* 0x0000000602038981 */ /* 0x002ea2000c1e1900 */
[----:B------:R-:W0:Y:S01]  /*0080*/  S2UR UR5, SR_CgaCtaId ;  /* 0x00000000000579c3 */ /* 0x000e220000008800 */
[----:B------:R-:W-:Y:S01]  /*0090*/  UMOV UR4, 0x400 ;  /* 0x0000040000047882 */ /* 0x000fe20000000000 */
[----:B------:R-:W1:Y:S02]  /*00a0*/  LDCU UR8, c[0x0][0x360] ;  /* 0x00006c00ff0877ac */ /* 0x000e640008000800 */
[----:B-1----:R-:W-:Y:S02]  /*00b0*/  UISETP.GE.U32.AND UP0, UPT, UR8, 0x2, UPT ;  /* 0x000000020800788c */ /* 0x002fe4000bf06070 */
[----:B0-----:R-:W-:-:S06]  /*00c0*/  ULEA UR4, UR5, UR4, 0x18 ;  /* 0x0000000405047291 */ /* 0x001fcc000f8ec0ff */
[----:B------:R-:W-:-:S05]  /*00d0*/  LEA R0, R7, UR4, 0x2 ;  /* 0x0000000407007c11 */ /* 0x000fca000f8e10ff */
[----:B--2---:R0:W-:Y:S04]  /*00e0*/  @!P0 STS [R0], R3 ;  /* 0x0000000300008388 */ /* 0x0041e80000000800 */
[----:B------:R0:W-:Y:S01]  /*00f0*/  @P0 STS [R0], RZ ;  /* 0x000000ff00000388 */ /* 0x0001e20000000800 */
[----:B------:R-:W-:Y:S06]  /*0100*/  BAR.SYNC.DEFER_BLOCKING 0x0 ;  /* 0x0000000000007b1d */ /* 0x000fec0000010000 */
[----:B------:R-:W-:Y:S05]  /*0110*/  BRA.U !UP0, `(.L_x_0) ;  /* 0x0000000108387547 */ /* 0x000fea000b800000 */
[----:B------:R-:W-:-:S05]  /*0120*/  UMOV UR5, 0x1 ;  /* 0x0000000100057882 */ /* 0x000fca0000000000 */
.L_x_1:
[----:B------:R-:W-:Y:S01]  /*0130*/  ISETP.GE.U32.AND P0, PT, R7, UR5, PT ;  /* 0x0000000507007c0c */ /* 0x000fe2000bf06070 */
[----:B------:R-:W-:-:S12]  /*0140*/  IMAD.MOV.U32 R2, RZ, RZ, RZ ;  /* 0x000000ffff027224 */ /* 0x000fd800078e00ff */
[----:B0-----:R-:W-:Y:S01]  /*0150*/  @P0 VIADD R3, R7, -UR5 ;  /* 0x8000000507030c36 */ /* 0x001fe20008000000 */
[----:B------:R-:W-:-:S04]  /*0160*/  USHF.L.U32 UR5, UR5, 0x1, URZ ;  /* 0x0000000105057899 */ /* 0x000fc800080006ff */
[----:B------:R-:W-:Y:S01]  /*0170*/  @P0 LEA R3, R3, UR4, 0x2 ;  /* 0x0000000403030c11 */ /* 0x000fe2000f8e10ff */
[----:B------:R-:W-:-:S04]  /*0180*/  UISETP.GE.U32.AND UP0, UPT, UR5, UR8, UPT ;  /* 0x000000080500728c */ /* 0x000fc8000bf06070 */
[----:B------:R-:W-:Y:S01]  /*0190*/  @P0 LDS R2, [R3] ;  /* 0x0000000003020984 */ /* 0x000fe20000000800 */
[----:B------:R-:W-:Y:S06]  /*01a0*/  BAR.SYNC.DEFER_BLOCKING 0x0 ;  /* 0x0000000000007b1d */ /* 0x000fec0000010000 */
[----:B-1----:R-:W0:Y:S02]  /*01b0*/  LDS R5, [R0] ;  /* 0x0000000000057984 */ /* 0x002e240000000800 */
[----:B0-----:R-:W-:-:S05]  /*01c0*/  FADD R5, R5, R2 ;  /* 0x0000000205057221 */ /* 0x001fca0000000000 */
[----:B------:R1:W-:Y:S01]  /*01d0*/  STS [R0], R5 ;  /* 0x0000000500007388 */ /* 0x0003e20000000800 */
[----:B------:R-:W-:Y:S06]  /*01e0*/  BAR.SYNC.DEFER_BLOCKING 0x0 ;  /* 0x0000000000007b1d */ /* 0x000fec0000010000 */
[----:B------:R-:W-:Y:S05]  /*01f0*/  BRA.U !UP0, `(.L_x_1) ;  /* 0xfffffffd08cc7547 */ /* 0x000fea000b83ffff */
.L_x_0:
[----:B------:R-:W2:Y:S02]  /*0200*/  LDCU UR4, c[0x0][0x390] ;  /* 0x00007200ff0477ac */ /* 0x000ea40008000800 */
[----:B--2---:R-:W-:-:S13]  /*0210*/  ISETP.GE.AND P0, PT, R7, UR4, PT ;  /* 0x0000000407007c0c */ /* 0x004fda000bf06270 */
[----:B------:R-:W-:Y:S05]  /*0220*/  @P0 EXIT ;  /* 0x000000000000094d */ /* 0x000fea0003800000 */
[----:B-1----:R-:W1:Y:S01]  /*0230*/  LDS R5, [R0] ;  /* 0x0000000000057984 */ /* 0x002e620000000800 */
[----:B0-----:R-:W0:Y:S02]  /*0240*/  LDC.64 R2, c[0x0][0x388] ;  /* 0x0000e200ff027b82 */ /* 0x001e240000000a00 */
[----:B0-----:R-:W-:-:S05]  /*0250*/  IMAD.WIDE.U32 R2, R7, 0x4, R2 ;  /* 0x0000000407027825 */ /* 0x001fca00078e0002 */
[----:B-1----:R-:W-:Y:S01]  /*0260*/  STG.E desc[UR6][R2.64], R5 ;  /* 0x0000000502007986 */ /* 0x002fe2000c101906 */
[----:B------:R-:W-:Y:S05]  /*0270*/  EXIT ;  /* 0x000000000000794d */ /* 0x000fea0003800000 */
.L_x_2:
[----:B------:R-:W-:-:S00]  /*0280*/  BRA `(.L_x_2) ;  /* 0xfffffffc00fc7947 */ /* 0x000fc0000383ffff */
[----:B------:R-:W-:-:S00]  /*0290*/  NOP ;  /* 0x0000000000007918 */ /* 0x000fc00000000000 */
        /* <DEDUP_REMOVED lines=14> */
.L_x_3:


//--------------------- .nv.shared._Z11scan_kernelPfS_i --------------------------
	.section	.nv.shared._Z11scan_kernelPfS_i,"aw",@nobits
	.sectionflags	@""
	.align	16
	.zero		1024


//--------------------- .nv.shared.reserved.0     --------------------------
	.section	.nv.shared.reserved.0,"aw",@nobits
	.weak		__nv_reservedSMEM_offset_0_alias
	.size		__nv_reservedSMEM_offset_0_alias, 0, 64
	.other		__nv_reservedSMEM_offset_0_alias,@"STO_CUDA_RESERVED_SHARED STV_DEFAULT"
__nv_reservedSMEM_offset_0_alias:
	.zero		0
	.zero		64


//--------------------- .nv.constant0._Z11scan_kernelPfS_i --------------------------
	.section	.nv.constant0._Z11scan_kernelPfS_i,"a",@progbits
	.sectionflags	@""
	.align	4
.nv.constant0._Z11scan_kernelPfS_i:
	.zero		916


//--------------------- SYMBOLS --------------------------

	.type		.nv.reservedSmem.offset0,@object
	.size		.nv.reservedSmem.offset0,0x4
	.type		.nv.reservedSmem.cap,@object
	.size		.nv.reservedSmem.cap,0x4
